	.headerflags	@"EF_CUDA_TEXMODE_UNIFIED EF_CUDA_64BIT_ADDRESS EF_CUDA_ACCELERATORS EF_CUDA_SM90 EF_CUDA_VIRTUAL_SM(EF_CUDA_SM90)"
	.elftype	@"ET_EXEC"


//--------------------- .nv.info                  --------------------------
	.section	.nv.info,"",@"SHT_CUDA_INFO"
	.align	4


	//----- nvinfo : EIATTR_REGCOUNT
	.align		4
        /*0000*/ 	.byte	0x04, 0x2f
        /*0002*/ 	.short	(.L_3 - .L_2)
	.align		4
.L_2:
        /*0004*/ 	.word	index@(triton_poi_fused__native_batch_norm_legit_no_training_relu_5)
        /*0008*/ 	.word	0x00000016


	//----- nvinfo : EIATTR_MIN_STACK_SIZE
	.align		4
.L_3:
        /*000c*/ 	.byte	0x04, 0x12
        /*000e*/ 	.short	(.L_5 - .L_4)
	.align		4
.L_4:
        /*0010*/ 	.word	index@(triton_poi_fused__native_batch_norm_legit_no_training_relu_5)
        /*0014*/ 	.word	0x00000000


	//----- nvinfo : EIATTR_FRAME_SIZE
	.align		4
.L_5:
        /*0018*/ 	.byte	0x04, 0x11
        /*001a*/ 	.short	(.L_7 - .L_6)
	.align		4
.L_6:
        /*001c*/ 	.word	index@(triton_poi_fused__native_batch_norm_legit_no_training_relu_5)
        /*0020*/ 	.word	0x00000000


	//----- nvinfo : EIATTR_MIN_STACK_SIZE
	.align		4
.L_7:
        /*0024*/ 	.byte	0x04, 0x12
        /*0026*/ 	.short	(.L_9 - .L_8)
	.align		4
.L_8:
        /*0028*/ 	.word	index@(triton_poi_fused__native_batch_norm_legit_no_training_relu_5)
        /*002c*/ 	.word	0x00000000
.L_9:


//--------------------- .nv.info.triton_poi_fused__native_batch_norm_legit_no_training_relu_5 --------------------------
	.section	.nv.info.triton_poi_fused__native_batch_norm_legit_no_training_relu_5,"",@"SHT_CUDA_INFO"
	.sectionflags	@""
	.align	4


	//----- nvinfo : EIATTR_CUDA_API_VERSION
	.align		4
        /*0000*/ 	.byte	0x04, 0x37
        /*0002*/ 	.short	(.L_11 - .L_10)
.L_10:
        /*0004*/ 	.word	0x0000007c


	//----- nvinfo : EIATTR_KPARAM_INFO
	.align		4
.L_11:
        /*0008*/ 	.byte	0x04, 0x17
        /*000a*/ 	.short	(.L_13 - .L_12)
.L_12:
        /*000c*/ 	.word	0x00000000
        /*0010*/ 	.short	0x0005
        /*0012*/ 	.short	0x0028
        /*0014*/ 	.byte	0x00, 0xf0, 0x11, 0x00


	//----- nvinfo : EIATTR_KPARAM_INFO
	.align		4
.L_13:
        /*0018*/ 	.byte	0x04, 0x17
        /*001a*/ 	.short	(.L_15 - .L_14)
.L_14:
        /*001c*/ 	.word	0x00000000
        /*0020*/ 	.short	0x0004
        /*0022*/ 	.short	0x0020
        /*0024*/ 	.byte	0x00, 0xf4, 0x21, 0x00


	//----- nvinfo : EIATTR_KPARAM_INFO
	.align		4
.L_15:
        /*0028*/ 	.byte	0x04, 0x17
        /*002a*/ 	.short	(.L_17 - .L_16)
.L_16:
        /*002c*/ 	.word	0x00000000
        /*0030*/ 	.short	0x0003
        /*0032*/ 	.short	0x0018
        /*0034*/ 	.byte	0x00, 0xf4, 0x21, 0x00


	//----- nvinfo : EIATTR_KPARAM_INFO
	.align		4
.L_17:
        /*0038*/ 	.byte	0x04, 0x17
        /*003a*/ 	.short	(.L_19 - .L_18)
.L_18:
        /*003c*/ 	.word	0x00000000
        /*0040*/ 	.short	0x0002
        /*0042*/ 	.short	0x0010
        /*0044*/ 	.byte	0x00, 0xf4, 0x21, 0x00


	//----- nvinfo : EIATTR_KPARAM_INFO
	.align		4
.L_19:
        /*0048*/ 	.byte	0x04, 0x17
        /*004a*/ 	.short	(.L_21 - .L_20)
.L_20:
        /*004c*/ 	.word	0x00000000
        /*0050*/ 	.short	0x0001
        /*0052*/ 	.short	0x0008
        /*0054*/ 	.byte	0x00, 0xf4, 0x21, 0x00


	//----- nvinfo : EIATTR_KPARAM_INFO
	.align		4
.L_21:
        /*0058*/ 	.byte	0x04, 0x17
        /*005a*/ 	.short	(.L_23 - .L_22)
.L_22:
        /*005c*/ 	.word	0x00000000
        /*0060*/ 	.short	0x0000
        /*0062*/ 	.short	0x0000
        /*0064*/ 	.byte	0x00, 0xf4, 0x21, 0x00


	//----- nvinfo : EIATTR_SPARSE_MMA_MASK
	.align		4
.L_23:
        /*0068*/ 	.byte	0x03, 0x50
        /*006a*/ 	.short	0x0000


	//----- nvinfo : EIATTR_MAXREG_COUNT
	.align		4
        /*006c*/ 	.byte	0x03, 0x1b
        /*006e*/ 	.short	0x00ff


	//----- nvinfo : EIATTR_EXIT_INSTR_OFFSETS
	.align		4
        /*0070*/ 	.byte	0x04, 0x1c
        /*0072*/ 	.short	(.L_25 - .L_24)


	//   ....[0]....
.L_24:
        /*0074*/ 	.word	0x00000400


	//   ....[1]....
        /*0078*/ 	.word	0x00000420


	//----- nvinfo : EIATTR_REQNTID
	.align		4
.L_25:
        /*007c*/ 	.byte	0x04, 0x10
        /*007e*/ 	.short	(.L_27 - .L_26)
.L_26:
        /*0080*/ 	.word	0x00000100
        /*0084*/ 	.word	0x00000001
        /*0088*/ 	.word	0x00000001


	//----- nvinfo : EIATTR_CBANK_PARAM_SIZE
	.align		4
.L_27:
        /*008c*/ 	.byte	0x03, 0x19
        /*008e*/ 	.short	0x002c


	//----- nvinfo : EIATTR_PARAM_CBANK
	.align		4
        /*0090*/ 	.byte	0x04, 0x0a
        /*0092*/ 	.short	(.L_29 - .L_28)
	.align		4
.L_28:
        /*0094*/ 	.word	index@(.nv.constant0.triton_poi_fused__native_batch_norm_legit_no_training_relu_5)
        /*0098*/ 	.short	0x0210
        /*009a*/ 	.short	0x002c


	//----- nvinfo : EIATTR_SW_WAR
	.align		4
.L_29:
        /*009c*/ 	.byte	0x04, 0x36
        /*009e*/ 	.short	(.L_31 - .L_30)
.L_30:
        /*00a0*/ 	.word	0x00000008
.L_31:


//--------------------- .nv.callgraph             --------------------------
	.section	.nv.callgraph,"",@"SHT_CUDA_CALLGRAPH"
	.align	4
	.sectionentsize	8
	.align		4
        /*0000*/ 	.word	0x00000000
	.align		4
        /*0004*/ 	.word	0xffffffff
	.align		4
        /*0008*/ 	.word	0x00000000
	.align		4
        /*000c*/ 	.word	0xfffffffe
	.align		4
        /*0010*/ 	.word	0x00000000
	.align		4
        /*0014*/ 	.word	0xfffffffd
	.align		4
        /*0018*/ 	.word	0x00000000
	.align		4
        /*001c*/ 	.word	0xfffffffc


//--------------------- .nv.constant4             --------------------------
	.section	.nv.constant4,"a",@progbits
	.align	8
	.align		8
.nv.constant4:
        /*0000*/ 	.dword	_$_str
	.align		8
        /*0008*/ 	.dword	_$_str_$_2


//--------------------- .text.triton_poi_fused__native_batch_norm_legit_no_training_relu_5 --------------------------
	.section	.text.triton_poi_fused__native_batch_norm_legit_no_training_relu_5,"ax",@progbits
	.align	128
        .global         triton_poi_fused__native_batch_norm_legit_no_training_relu_5
        .type           triton_poi_fused__native_batch_norm_legit_no_training_relu_5,@function
        .size           triton_poi_fused__native_batch_norm_legit_no_training_relu_5,(.L_x_1 - triton_poi_fused__native_batch_norm_legit_no_training_relu_5)
        .other          triton_poi_fused__native_batch_norm_legit_no_training_relu_5,@"STO_CUDA_ENTRY STV_DEFAULT"
triton_poi_fused__native_batch_norm_legit_no_training_relu_5:
.text.triton_poi_fused__native_batch_norm_legit_no_training_relu_5:
[----:B------:R-:W0:Y:S01]  /*0000*/  LDC R1, c[0x0][0x28] ;  /* 0x00000a00ff017b82 */ /* 0x000e220000000800 */
[----:B------:R-:W1:Y:S07]  /*0010*/  S2R R0, SR_TID.X ;  /* 0x0000000000007919 */ /* 0x000e6e0000002100 */
[----:B------:R-:W2:Y:S01]  /*0020*/  LDC.64 R10, c[0x0][0x220] ;  /* 0x00008800ff0a7b82 */ /* 0x000ea20000000a00 */
[----:B------:R-:W-:Y:S01]  /*0030*/  ULDC.64 UR4, c[0x0][0x208] ;  /* 0x0000820000047ab9 */ /* 0x000fe20000000a00 */
[----:B------:R-:W3:Y:S06]  /*0040*/  S2R R7, SR_CTAID.X ;  /* 0x0000000000077919 */ /* 0x000eec0000002500 */
[----:B------:R-:W4:Y:S08]  /*0050*/  LDC.64 R4, c[0x0][0x210] ;  /* 0x00008400ff047b82 */ /* 0x000f300000000a00 */
[----:B------:R-:W5:Y:S08]  /*0060*/  LDC.64 R14, c[0x0][0x218] ;  /* 0x00008600ff0e7b82 */ /* 0x000f700000000a00 */
[----:B------:R-:W5:Y:S01]  /*0070*/  LDC.64 R16, c[0x0][0x228] ;  /* 0x00008a00ff107b82 */ /* 0x000f620000000a00 */
[----:B-1----:R-:W-:-:S07]  /*0080*/  IMAD.SHL.U32 R0, R0, 0x2, RZ ;  /* 0x0000000200007824 */ /* 0x002fce00078e00ff */
[----:B------:R-:W1:Y:S01]  /*0090*/  LDC.64 R18, c[0x0][0x230] ;  /* 0x00008c00ff127b82 */ /* 0x000e620000000a00 */
[----:B---3--:R-:W-:Y:S02]  /*00a0*/  SHF.R.S32.HI R2, RZ, 0x16, R7 ;  /* 0x00000016ff027819 */ /* 0x008fe40000011407 */
[----:B------:R-:W-:Y:S02]  /*00b0*/  LOP3.LUT R0, R0, 0x1fe, RZ, 0xc0, !PT ;  /* 0x000001fe00007812 */ /* 0x000fe400078ec0ff */
[----:B------:R-:W-:-:S03]  /*00c0*/  SGXT R2, R2, 0x1 ;  /* 0x000000010202781a */ /* 0x000fc60000000200 */
[----:B------:R-:W-:-:S05]  /*00d0*/  IMAD R7, R7, 0x200, R0 ;  /* 0x0000020007077824 */ /* 0x000fca00078e0200 */
[----:B------:R-:W-:Y:S02]  /*00e0*/  LEA.HI R2, R2, R7, RZ, 0x5 ;  /* 0x0000000702027211 */ /* 0x000fe400078f28ff */
[----:B------:R-:W-:Y:S02]  /*00f0*/  ISETP.GE.AND P0, PT, R7, 0x2a3480, PT ;  /* 0x002a34800700780c */ /* 0x000fe40003f06270 */
[----:B------:R-:W-:-:S04]  /*0100*/  LOP3.LUT R2, R2, 0xffffffe0, RZ, 0xc0, !PT ;  /* 0xffffffe002027812 */ /* 0x000fc800078ec0ff */
[----:B------:R-:W-:Y:S02]  /*0110*/  IADD3 R13, R7, -R2, RZ ;  /* 0x80000002070d7210 */ /* 0x000fe40007ffe0ff */
[----:B------:R-:W-:-:S03]  /*0120*/  CS2R R2, SRZ ;  /* 0x0000000000027805 */ /* 0x000fc6000001ff00 */
[----:B--2---:R-:W-:-:S05]  /*0130*/  IMAD.WIDE R10, R13, 0x4, R10 ;  /* 0x000000040d0a7825 */ /* 0x004fca00078e020a */
[----:B------:R2:W3:Y:S01]  /*0140*/  @!P0 LDG.E.EL.64 R2, desc[UR4][R10.64] ;  /* 0x000000040a028981 */ /* 0x0004e2000c2e1b00 */
[----:B----4-:R-:W-:Y:S01]  /*0150*/  IMAD.WIDE R4, R7, 0x4, R4 ;  /* 0x0000000407047825 */ /* 0x010fe200078e0204 */
[----:B------:R-:W-:Y:S02]  /*0160*/  CS2R R8, SRZ ;  /* 0x0000000000087805 */ /* 0x000fe4000001ff00 */
[----:B------:R-:W-:Y:S01]  /*0170*/  CS2R R6, SRZ ;  /* 0x0000000000067805 */ /* 0x000fe2000001ff00 */
[----:B-----5:R-:W-:-:S05]  /*0180*/  IMAD.WIDE R14, R13, 0x4, R14 ;  /* 0x000000040d0e7825 */ /* 0x020fca00078e020e */
[----:B------:R-:W4:Y:S01]  /*0190*/  @!P0 LDG.E.64 R6, desc[UR4][R4.64] ;  /* 0x0000000404068981 */ /* 0x000f22000c1e1b00 */
[C---:B0-----:R-:W-:Y:S01]  /*01a0*/  IMAD.WIDE R16, R13.reuse, 0x4, R16 ;  /* 0x000000040d107825 */ /* 0x041fe200078e0210 */
[----:B--2---:R-:W-:Y:S02]  /*01b0*/  CS2R R10, SRZ ;  /* 0x00000000000a7805 */ /* 0x004fe4000001ff00 */
[----:B------:R0:W4:Y:S01]  /*01c0*/  @!P0 LDG.E.EL.64 R8, desc[UR4][R14.64] ;  /* 0x000000040e088981 */ /* 0x000122000c2e1b00 */
[----:B-1----:R-:W-:Y:S01]  /*01d0*/  IMAD.WIDE R18, R13, 0x4, R18 ;  /* 0x000000040d127825 */ /* 0x002fe200078e0212 */
[----:B------:R-:W-:-:S04]  /*01e0*/  CS2R R12, SRZ ;  /* 0x00000000000c7805 */ /* 0x000fc8000001ff00 */
[----:B------:R-:W2:Y:S04]  /*01f0*/  @!P0 LDG.E.EL.64 R10, desc[UR4][R18.64] ;  /* 0x00000004120a8981 */ /* 0x000ea8000c2e1b00 */
[----:B------:R-:W2:Y:S01]  /*0200*/  @!P0 LDG.E.EL.64 R12, desc[UR4][R16.64] ;  /* 0x00000004100c8981 */ /* 0x000ea2000c2e1b00 */
[----:B0-----:R-:W-:Y:S01]  /*0210*/  HFMA2.MMA R15, -RZ, RZ, 1.625, 0 ;  /* 0x3e800000ff0f7435 */ /* 0x001fe200000001ff */
[----:B---3--:R-:W-:Y:S01]  /*0220*/  FADD R2, R2, 0.0010000000474974513054 ;  /* 0x3a83126f02027421 */ /* 0x008fe20000000000 */
[----:B------:R-:W-:-:S03]  /*0230*/  FADD R3, R3, 0.0010000000474974513054 ;  /* 0x3a83126f03037421 */ /* 0x000fc60000000000 */
[----:B------:R-:W0:Y:S08]  /*0240*/  MUFU.SQRT R0, R2 ;  /* 0x0000000200007308 */ /* 0x000e300000002000 */
[----:B------:R-:W1:Y:S01]  /*0250*/  MUFU.SQRT R14, R3 ;  /* 0x00000003000e7308 */ /* 0x000e620000002000 */
[C---:B0-----:R-:W-:Y:S02]  /*0260*/  FSETP.GT.AND P1, PT, R0.reuse, 8.50705917302346158658e+37, PT ;  /* 0x7e8000000000780b */ /* 0x041fe40003f24000 */
[----:B------:R-:W-:-:S02]  /*0270*/  FSETP.GEU.AND P3, PT, R0, 1.175494350822287508e-38, PT ;  /* 0x008000000000780b */ /* 0x000fc40003f6e000 */
[C---:B-1----:R-:W-:Y:S02]  /*0280*/  FSETP.GT.AND P2, PT, R14.reuse, 8.50705917302346158658e+37, PT ;  /* 0x7e8000000e00780b */ /* 0x042fe40003f44000 */
[----:B------:R-:W-:-:S07]  /*0290*/  FSETP.GEU.AND P4, PT, R14, 1.175494350822287508e-38, PT ;  /* 0x008000000e00780b */ /* 0x000fce0003f8e000 */
[----:B------:R-:W-:-:S04]  /*02a0*/  @P1 FMUL R0, R0, 0.25 ;  /* 0x3e80000000001820 */ /* 0x000fc80000400000 */
[----:B------:R-:W-:Y:S01]  /*02b0*/  @!P3 FMUL R0, R0, 16777216 ;  /* 0x4b8000000000b820 */ /* 0x000fe20000400000 */
[----:B------:R-:W-:-:S04]  /*02c0*/  @P2 FMUL R14, R14, 0.25 ;  /* 0x3e8000000e0e2820 */ /* 0x000fc80000400000 */
[----:B------:R-:W-:Y:S01]  /*02d0*/  @!P4 FMUL R14, R14, 16777216 ;  /* 0x4b8000000e0ec820 */ /* 0x000fe20000400000 */
[----:B------:R-:W0:Y:S01]  /*02e0*/  MUFU.RCP R0, R0 ;  /* 0x0000000000007308 */ /* 0x000e220000001000 */
[----:B------:R-:W-:-:S07]  /*02f0*/  FSEL R3, R15, 1, P1 ;  /* 0x3f8000000f037808 */ /* 0x000fce0000800000 */
[----:B------:R-:W1:Y:S01]  /*0300*/  MUFU.RCP R14, R14 ;  /* 0x0000000e000e7308 */ /* 0x000e620000001000 */
[----:B------:R-:W-:Y:S01]  /*0310*/  FSEL R15, R15, 1, P2 ;  /* 0x3f8000000f0f7808 */ /* 0x000fe20001000000 */
[----:B------:R-:W-:Y:S01]  /*0320*/  @!P3 FMUL R3, R3, 16777216 ;  /* 0x4b8000000303b820 */ /* 0x000fe20000400000 */
[----:B----4-:R-:W-:-:S03]  /*0330*/  FADD R6, -R8, R6 ;  /* 0x0000000608067221 */ /* 0x010fc60000000100 */
[----:B------:R-:W-:Y:S01]  /*0340*/  @!P4 FMUL R15, R15, 16777216 ;  /* 0x4b8000000f0fc820 */ /* 0x000fe20000400000 */
[----:B0-----:R-:W-:Y:S01]  /*0350*/  FMUL R3, R0, R3 ;  /* 0x0000000300037220 */ /* 0x001fe20000400000 */
[----:B------:R-:W-:-:S03]  /*0360*/  FADD R7, -R9, R7 ;  /* 0x0000000709077221 */ /* 0x000fc60000000100 */
[----:B------:R-:W-:Y:S01]  /*0370*/  FMUL R3, R6, R3 ;  /* 0x0000000306037220 */ /* 0x000fe20000400000 */
[----:B-1----:R-:W-:-:S03]  /*0380*/  FMUL R0, R14, R15 ;  /* 0x0000000f0e007220 */ /* 0x002fc60000400000 */
[----:B--2---:R-:W-:Y:S01]  /*0390*/  FFMA R3, R3, R12, R10 ;  /* 0x0000000c03037223 */ /* 0x004fe2000000000a */
[----:B------:R-:W-:-:S04]  /*03a0*/  FMUL R0, R7, R0 ;  /* 0x0000000007007220 */ /* 0x000fc80000400000 */
[----:B------:R-:W-:Y:S01]  /*03b0*/  FFMA R0, R0, R13, R11 ;  /* 0x0000000d00007223 */ /* 0x000fe2000000000b */
[----:B------:R-:W-:-:S04]  /*03c0*/  FSETP.GEU.AND P1, PT, R3, RZ, PT ;  /* 0x000000ff0300720b */ /* 0x000fc80003f2e000 */
[C---:B------:R-:W-:Y:S02]  /*03d0*/  FSETP.GEU.AND P2, PT, R0.reuse, RZ, PT ;  /* 0x000000ff0000720b */ /* 0x040fe40003f4e000 */
[----:B------:R-:W-:Y:S02]  /*03e0*/  FSEL R2, R3, RZ, P1 ;  /* 0x000000ff03027208 */ /* 0x000fe40000800000 */
[----:B------:R-:W-:Y:S01]  /*03f0*/  FSEL R3, R0, RZ, P2 ;  /* 0x000000ff00037208 */ /* 0x000fe20001000000 */
[----:B------:R-:W-:Y:S08]  /*0400*/  @P0 EXIT ;  /* 0x000000000000094d */ /* 0x000ff00003800000 */
[----:B------:R-:W-:Y:S01]  /*0410*/  STG.E.64 desc[UR4][R4.64], R2 ;  /* 0x0000000204007986 */ /* 0x000fe2000c101b04 */
[----:B------:R-:W-:Y:S05]  /*0420*/  EXIT ;  /* 0x000000000000794d */ /* 0x000fea0003800000 */
.L_x_0:
[----:B------:R-:W-:-:S00]  /*0430*/  BRA `(.L_x_0) ;  /* 0xfffffffc00fc7947 */ /* 0x000fc0000383ffff */
[----:B------:R-:W-:-:S00]  /*0440*/  NOP ;  /* 0x0000000000007918 */ /* 0x000fc00000000000 */
        /* <DEDUP_REMOVED lines=11> */
.L_x_1:


//--------------------- .nv.global.init           --------------------------
	.section	.nv.global.init,"aw",@progbits
.nv.global.init:
	.type		_$_str,@object
	.size		_$_str,(_$_str_$_2 - _$_str)
_$_str:
        /*0000*/ 	.byte	0x5f, 0x5f, 0x43, 0x55, 0x44, 0x41, 0x5f, 0x46, 0x54, 0x5a, 0x00
	.type		_$_str_$_2,@object
	.size		_$_str_$_2,(.L_1 - _$_str_$_2)
_$_str_$_2:
        /*000b*/ 	.byte	0x5f, 0x5f, 0x43, 0x55, 0x44, 0x41, 0x5f, 0x50, 0x52, 0x45, 0x43, 0x5f, 0x53, 0x51, 0x52, 0x54
        /*001b*/ 	.byte	0x00
.L_1:


//--------------------- .nv.constant0.triton_poi_fused__native_batch_norm_legit_no_training_relu_5 --------------------------
	.section	.nv.constant0.triton_poi_fused__native_batch_norm_legit_no_training_relu_5,"a",@progbits
	.sectionflags	@""
	.align	4
.nv.constant0.triton_poi_fused__native_batch_norm_legit_no_training_relu_5:
	.zero		572
